//
// Generated by NVIDIA NVVM Compiler
//
// Compiler Build ID: CL-36424714
// Cuda compilation tools, release 13.0, V13.0.88
// Based on NVVM 20.0.0
//

.version 9.0
.target sm_100
.address_size 64

	// .globl	_Z15FindIncSeries_Ni
.global .align 4 .b8 dev_numArray[41640];
.global .align 4 .u32 dev_resIndex = -1;
.global .align 1 .b8 dev_res[10404];
// _ZZ22FindIncSeries_N_BLOCKSiE12shr_numArray has been demoted

.visible .entry _Z15FindIncSeries_Ni(
	.param .u32 _Z15FindIncSeries_Ni_param_0
)
{
	.reg .pred 	%p<5>;
	.reg .b32 	%r<14>;
	.reg .b64 	%rd<4>;

	ld.param.u32 	%r7, [_Z15FindIncSeries_Ni_param_0];
	mov.u32 	%r1, %tid.x;
	add.s32 	%r2, %r7, -1;
	setp.lt.s32 	%p1, %r7, 2;
	mov.b32 	%r13, 0;
	@%p1 bra 	$L__BB0_4;
	mov.b32 	%r12, 0;
	mov.u64 	%rd2, dev_numArray;
$L__BB0_2:
	add.s32 	%r9, %r12, %r1;
	mul.wide.u32 	%rd1, %r9, 4;
	add.s64 	%rd3, %rd2, %rd1;
	ld.global.u32 	%r10, [%rd3];
	ld.global.u32 	%r11, [%rd3+4];
	setp.ge.s32 	%p2, %r10, %r11;
	mov.u32 	%r13, %r12;
	@%p2 bra 	$L__BB0_4;
	add.s32 	%r12, %r12, 1;
	setp.ne.s32 	%p3, %r12, %r2;
	mov.u32 	%r13, %r2;
	@%p3 bra 	$L__BB0_2;
$L__BB0_4:
	setp.ne.s32 	%p4, %r13, %r2;
	@%p4 bra 	$L__BB0_6;
	st.global.u32 	[dev_resIndex], %r1;
$L__BB0_6:
	ret;

}
	// .globl	_Z22FindIncSeries_N_BLOCKSi
.visible .entry _Z22FindIncSeries_N_BLOCKSi(
	.param .u32 _Z22FindIncSeries_N_BLOCKSi_param_0
)
{
	.reg .pred 	%p<8>;
	.reg .b16 	%rs<5>;
	.reg .b32 	%r<28>;
	.reg .b64 	%rd<4>;
	// demoted variable
	.shared .align 4 .b8 _ZZ22FindIncSeries_N_BLOCKSiE12shr_numArray[41640];
	ld.param.u32 	%r9, [_Z22FindIncSeries_N_BLOCKSi_param_0];
	mov.u32 	%r1, %tid.x;
	mov.u32 	%r2, %ctaid.x;
	mov.u32 	%r3, %ntid.x;
	mad.lo.s32 	%r4, %r2, %r3, %r1;
	setp.gt.s32 	%p1, %r4, 10409;
	@%p1 bra 	$L__BB1_2;
	mul.wide.s32 	%rd1, %r4, 4;
	mov.u64 	%rd2, dev_numArray;
	add.s64 	%rd3, %rd2, %rd1;
	ld.global.u32 	%r10, [%rd3];
	shl.b32 	%r11, %r4, 2;
	mov.u32 	%r12, _ZZ22FindIncSeries_N_BLOCKSiE12shr_numArray;
	add.s32 	%r13, %r12, %r11;
	st.shared.u32 	[%r13], %r10;
$L__BB1_2:
	cvt.u16.u32 	%rs1, %r3;
	div.u16 	%rs2, 10410, %rs1;
	add.s16 	%rs3, %rs2, 1;
	cvt.u32.u16 	%r14, %rs3;
	setp.ne.s32 	%p2, %r2, %r14;
	@%p2 bra 	$L__BB1_4;
	rem.u16 	%rs4, 10410, %rs1;
	cvt.u32.u16 	%r15, %rs4;
	sub.s32 	%r16, %r15, %r9;
	setp.gt.u32 	%p3, %r1, %r16;
	@%p3 bra 	$L__BB1_10;
$L__BB1_4:
	add.s32 	%r5, %r9, -1;
	setp.lt.s32 	%p4, %r9, 2;
	mov.b32 	%r27, 0;
	@%p4 bra 	$L__BB1_8;
	mov.b32 	%r26, 0;
	mov.u32 	%r21, _ZZ22FindIncSeries_N_BLOCKSiE12shr_numArray;
$L__BB1_6:
	add.s32 	%r19, %r26, %r4;
	shl.b32 	%r20, %r19, 2;
	add.s32 	%r22, %r21, %r20;
	ld.shared.u32 	%r23, [%r22];
	ld.shared.u32 	%r24, [%r22+4];
	setp.ge.s32 	%p5, %r23, %r24;
	mov.u32 	%r27, %r26;
	@%p5 bra 	$L__BB1_8;
	add.s32 	%r26, %r26, 1;
	setp.ne.s32 	%p6, %r26, %r5;
	mov.u32 	%r27, %r5;
	@%p6 bra 	$L__BB1_6;
$L__BB1_8:
	setp.ne.s32 	%p7, %r27, %r5;
	@%p7 bra 	$L__BB1_10;
	mad.lo.s32 	%r25, %r2, 500, %r1;
	st.global.u32 	[dev_resIndex], %r25;
$L__BB1_10:
	ret;

}
	// .globl	_Z22FindIncSeries_OneCiclev
.visible .entry _Z22FindIncSeries_OneCiclev()
{
	.reg .pred 	%p<3>;
	.reg .b16 	%rs<3>;
	.reg .b32 	%r<6>;
	.reg .b64 	%rd<7>;

	mov.u32 	%r1, %tid.x;
	mov.u32 	%r2, %tid.y;
	setp.ne.s32 	%p1, %r2, 0;
	cvt.u64.u32 	%rd2, %r1;
	mov.u64 	%rd3, dev_res;
	add.s64 	%rd1, %rd3, %rd2;
	@%p1 bra 	$L__BB2_2;
	mov.b16 	%rs1, 1;
	st.global.u8 	[%rd1], %rs1;
$L__BB2_2:
	add.s32 	%r3, %r1, %r2;
	mul.wide.u32 	%rd4, %r3, 4;
	mov.u64 	%rd5, dev_numArray;
	add.s64 	%rd6, %rd5, %rd4;
	ld.global.u32 	%r4, [%rd6];
	ld.global.u32 	%r5, [%rd6+4];
	setp.lt.s32 	%p2, %r4, %r5;
	@%p2 bra 	$L__BB2_4;
	mov.b16 	%rs2, 0;
	st.global.u8 	[%rd1], %rs2;
$L__BB2_4:
	ret;

}


// ===== COMPILED SASS (sm_100) =====

	.target	sm_100

	.elftype	@"ET_EXEC"


//--------------------- .note.nv.tkinfo           --------------------------
	.section	.note.nv.tkinfo,"",@"SHT_NOTE"
	.sectionflags	@"SHF_NOTE_NV_TKINFO"
	.tkinfo
        /*0018*/ 	.word	0x00000002
        /*0030*/ 	.string	""
        /*0030*/ 	.string	"ptxas"
        /*0030*/ 	.string	"Cuda compilation tools, release 13.0, V13.0.88"
        /*0030*/ 	.string	"Build cuda_13.0.r13.0/compiler.36424714_0"
        /*0030*/ 	.string	"-arch sm_100 -m 64 "



//--------------------- .note.nv.cuinfo           --------------------------
	.section	.note.nv.cuinfo,"",@"SHT_NOTE"
	.sectionflags	@"SHF_NOTE_NV_CUINFO"
        /*0018*/ 	.short	0x0002
        /*001a*/ 	.short	0x0064
        /*001c*/ 	.short	0x0082
	.zero		2


//--------------------- .nv.info                  --------------------------
	.section	.nv.info,"",@"SHT_CUDA_INFO"
	.align	4


	//----- nvinfo : EIATTR_REGCOUNT
	.align		4
        /*0000*/ 	.byte	0x04, 0x2f
        /*0002*/ 	.short	(.L_4 - .L_3)
	.align		4
.L_3:
        /*0004*/ 	.word	index@(_Z15FindIncSeries_Ni)
        /*0008*/ 	.word	0x0000000c


	//----- nvinfo : EIATTR_FRAME_SIZE
	.align		4
.L_4:
        /*000c*/ 	.byte	0x04, 0x11
        /*000e*/ 	.short	(.L_6 - .L_5)
	.align		4
.L_5:
        /*0010*/ 	.word	index@(_Z15FindIncSeries_Ni)
        /*0014*/ 	.word	0x00000000


	//----- nvinfo : EIATTR_REGCOUNT
	.align		4
.L_6:
        /*0018*/ 	.byte	0x04, 0x2f
        /*001a*/ 	.short	(.L_8 - .L_7)
	.align		4
.L_7:
        /*001c*/ 	.word	index@(_Z22FindIncSeries_N_BLOCKSi)
        /*0020*/ 	.word	0x0000000e


	//----- nvinfo : EIATTR_FRAME_SIZE
	.align		4
.L_8:
        /*0024*/ 	.byte	0x04, 0x11
        /*0026*/ 	.short	(.L_10 - .L_9)
	.align		4
.L_9:
        /*0028*/ 	.word	index@($__internal_1_$__cuda_sm20_rem_u16)
        /*002c*/ 	.word	0x00000000


	//----- nvinfo : EIATTR_FRAME_SIZE
	.align		4
.L_10:
        /*0030*/ 	.byte	0x04, 0x11
        /*0032*/ 	.short	(.L_12 - .L_11)
	.align		4
.L_11:
        /*0034*/ 	.word	index@($__internal_0_$__cuda_sm20_div_u16)
        /*0038*/ 	.word	0x00000000


	//----- nvinfo : EIATTR_FRAME_SIZE
	.align		4
.L_12:
        /*003c*/ 	.byte	0x04, 0x11
        /*003e*/ 	.short	(.L_14 - .L_13)
	.align		4
.L_13:
        /*0040*/ 	.word	index@(_Z22FindIncSeries_N_BLOCKSi)
        /*0044*/ 	.word	0x00000000


	//----- nvinfo : EIATTR_REGCOUNT
	.align		4
.L_14:
        /*0048*/ 	.byte	0x04, 0x2f
        /*004a*/ 	.short	(.L_16 - .L_15)
	.align		4
.L_15:
        /*004c*/ 	.word	index@(_Z22FindIncSeries_OneCiclev)
        /*0050*/ 	.word	0x0000000a


	//----- nvinfo : EIATTR_FRAME_SIZE
	.align		4
.L_16:
        /*0054*/ 	.byte	0x04, 0x11
        /*0056*/ 	.short	(.L_18 - .L_17)
	.align		4
.L_17:
        /*0058*/ 	.word	index@(_Z22FindIncSeries_OneCiclev)
        /*005c*/ 	.word	0x00000000


	//----- nvinfo : EIATTR_MIN_STACK_SIZE
	.align		4
.L_18:
        /*0060*/ 	.byte	0x04, 0x12
        /*0062*/ 	.short	(.L_20 - .L_19)
	.align		4
.L_19:
        /*0064*/ 	.word	index@(_Z22FindIncSeries_OneCiclev)
        /*0068*/ 	.word	0x00000000


	//----- nvinfo : EIATTR_MIN_STACK_SIZE
	.align		4
.L_20:
        /*006c*/ 	.byte	0x04, 0x12
        /*006e*/ 	.short	(.L_22 - .L_21)
	.align		4
.L_21:
        /*0070*/ 	.word	index@(_Z22FindIncSeries_N_BLOCKSi)
        /*0074*/ 	.word	0x00000000


	//----- nvinfo : EIATTR_MIN_STACK_SIZE
	.align		4
.L_22:
        /*0078*/ 	.byte	0x04, 0x12
        /*007a*/ 	.short	(.L_24 - .L_23)
	.align		4
.L_23:
        /*007c*/ 	.word	index@(_Z15FindIncSeries_Ni)
        /*0080*/ 	.word	0x00000000
.L_24:


//--------------------- .nv.compat                --------------------------
	.section	.nv.compat,"",@"SHT_CUDA_COMPAT_INFO"
	.align	4
        /*0000*/ 	.byte	0x02, 0x09, 0x00, 0x00, 0x02, 0x02, 0x01, 0x00, 0x02, 0x05, 0x05, 0x00, 0x03, 0x07, 0x01, 0x01
        /*0010*/ 	.byte	0x02, 0x03, 0x00, 0x00, 0x02, 0x06, 0x01, 0x00, 0x04, 0x0b, 0x08, 0x00, 0x01, 0x00, 0x00, 0x00
        /*0020*/ 	.byte	0x00, 0x00, 0x00, 0x00


//--------------------- .nv.info._Z22FindIncSeries_OneCiclev --------------------------
	.section	.nv.info._Z22FindIncSeries_OneCiclev,"",@"SHT_CUDA_INFO"
	.sectionflags	@""
	.align	4


	//----- nvinfo : EIATTR_CUDA_API_VERSION
	.align		4
        /*0000*/ 	.byte	0x04, 0x37
        /*0002*/ 	.short	(.L_26 - .L_25)
.L_25:
        /*0004*/ 	.word	0x00000082


	//----- nvinfo : EIATTR_SPARSE_MMA_MASK
	.align		4
.L_26:
        /*0008*/ 	.byte	0x03, 0x50
        /*000a*/ 	.short	0x0000


	//----- nvinfo : EIATTR_MAXREG_COUNT
	.align		4
        /*000c*/ 	.byte	0x03, 0x1b
        /*000e*/ 	.short	0x00ff


	//----- nvinfo : EIATTR_MERCURY_ISA_VERSION
	.align		4
        /*0010*/ 	.byte	0x03, 0x5f
        /*0012*/ 	.short	0x0101


	//----- nvinfo : EIATTR_VRC_CTA_INIT_COUNT
	.align		4
        /*0014*/ 	.byte	0x02, 0x4a
	.zero		1
	.zero		1


	//----- nvinfo : EIATTR_EXIT_INSTR_OFFSETS
	.align		4
        /*0018*/ 	.byte	0x04, 0x1c
        /*001a*/ 	.short	(.L_28 - .L_27)


	//   ....[0]....
.L_27:
        /*001c*/ 	.word	0x00000100


	//   ....[1]....
        /*0020*/ 	.word	0x00000120


	//----- nvinfo : EIATTR_SW_WAR
	.align		4
.L_28:
        /*0024*/ 	.byte	0x04, 0x36
        /*0026*/ 	.short	(.L_30 - .L_29)
.L_29:
        /*0028*/ 	.word	0x00000008
.L_30:


//--------------------- .nv.info._Z22FindIncSeries_N_BLOCKSi --------------------------
	.section	.nv.info._Z22FindIncSeries_N_BLOCKSi,"",@"SHT_CUDA_INFO"
	.sectionflags	@""
	.align	4


	//----- nvinfo : EIATTR_CUDA_API_VERSION
	.align		4
        /*0000*/ 	.byte	0x04, 0x37
        /*0002*/ 	.short	(.L_32 - .L_31)
.L_31:
        /*0004*/ 	.word	0x00000082


	//----- nvinfo : EIATTR_KPARAM_INFO
	.align		4
.L_32:
        /*0008*/ 	.byte	0x04, 0x17
        /*000a*/ 	.short	(.L_34 - .L_33)
.L_33:
        /*000c*/ 	.word	0x00000000
        /*0010*/ 	.short	0x0000
        /*0012*/ 	.short	0x0000
        /*0014*/ 	.byte	0x00, 0xf0, 0x11, 0x00


	//----- nvinfo : EIATTR_SPARSE_MMA_MASK
	.align		4
.L_34:
        /*0018*/ 	.byte	0x03, 0x50
        /*001a*/ 	.short	0x0000


	//----- nvinfo : EIATTR_MAXREG_COUNT
	.align		4
        /*001c*/ 	.byte	0x03, 0x1b
        /*001e*/ 	.short	0x00ff


	//----- nvinfo : EIATTR_MERCURY_ISA_VERSION
	.align		4
        /*0020*/ 	.byte	0x03, 0x5f
        /*0022*/ 	.short	0x0101


	//----- nvinfo : EIATTR_VRC_CTA_INIT_COUNT
	.align		4
        /*0024*/ 	.byte	0x02, 0x4a
	.zero		1
	.zero		1


	//----- nvinfo : EIATTR_EXIT_INSTR_OFFSETS
	.align		4
        /*0028*/ 	.byte	0x04, 0x1c
        /*002a*/ 	.short	(.L_36 - .L_35)


	//   ....[0]....
.L_35:
        /*002c*/ 	.word	0x00000200


	//   ....[1]....
        /*0030*/ 	.word	0x00000370


	//   ....[2]....
        /*0034*/ 	.word	0x000003b0


	//----- nvinfo : EIATTR_CRS_STACK_SIZE
	.align		4
.L_36:
        /*0038*/ 	.byte	0x04, 0x1e
        /*003a*/ 	.short	(.L_38 - .L_37)
.L_37:
        /*003c*/ 	.word	0x00000000


	//----- nvinfo : EIATTR_CBANK_PARAM_SIZE
	.align		4
.L_38:
        /*0040*/ 	.byte	0x03, 0x19
        /*0042*/ 	.short	0x0004


	//----- nvinfo : EIATTR_PARAM_CBANK
	.align		4
        /*0044*/ 	.byte	0x04, 0x0a
        /*0046*/ 	.short	(.L_40 - .L_39)
	.align		4
.L_39:
        /*0048*/ 	.word	index@(.nv.constant0._Z22FindIncSeries_N_BLOCKSi)
        /*004c*/ 	.short	0x0380
        /*004e*/ 	.short	0x0004


	//----- nvinfo : EIATTR_SW_WAR
	.align		4
.L_40:
        /*0050*/ 	.byte	0x04, 0x36
        /*0052*/ 	.short	(.L_42 - .L_41)
.L_41:
        /*0054*/ 	.word	0x00000008
.L_42:


//--------------------- .nv.info._Z15FindIncSeries_Ni --------------------------
	.section	.nv.info._Z15FindIncSeries_Ni,"",@"SHT_CUDA_INFO"
	.sectionflags	@""
	.align	4


	//----- nvinfo : EIATTR_CUDA_API_VERSION
	.align		4
        /*0000*/ 	.byte	0x04, 0x37
        /*0002*/ 	.short	(.L_44 - .L_43)
.L_43:
        /*0004*/ 	.word	0x00000082


	//----- nvinfo : EIATTR_KPARAM_INFO
	.align		4
.L_44:
        /*0008*/ 	.byte	0x04, 0x17
        /*000a*/ 	.short	(.L_46 - .L_45)
.L_45:
        /*000c*/ 	.word	0x00000000
        /*0010*/ 	.short	0x0000
        /*0012*/ 	.short	0x0000
        /*0014*/ 	.byte	0x00, 0xf0, 0x11, 0x00


	//----- nvinfo : EIATTR_SPARSE_MMA_MASK
	.align		4
.L_46:
        /*0018*/ 	.byte	0x03, 0x50
        /*001a*/ 	.short	0x0000


	//----- nvinfo : EIATTR_MAXREG_COUNT
	.align		4
        /*001c*/ 	.byte	0x03, 0x1b
        /*001e*/ 	.short	0x00ff


	//----- nvinfo : EIATTR_MERCURY_ISA_VERSION
	.align		4
        /*0020*/ 	.byte	0x03, 0x5f
        /*0022*/ 	.short	0x0101


	//----- nvinfo : EIATTR_VRC_CTA_INIT_COUNT
	.align		4
        /*0024*/ 	.byte	0x02, 0x4a
	.zero		1
	.zero		1


	//----- nvinfo : EIATTR_EXIT_INSTR_OFFSETS
	.align		4
        /*0028*/ 	.byte	0x04, 0x1c
        /*002a*/ 	.short	(.L_48 - .L_47)


	//   ....[0]....
.L_47:
        /*002c*/ 	.word	0x00000170


	//   ....[1]....
        /*0030*/ 	.word	0x000001a0


	//----- nvinfo : EIATTR_CRS_STACK_SIZE
	.align		4
.L_48:
        /*0034*/ 	.byte	0x04, 0x1e
        /*0036*/ 	.short	(.L_50 - .L_49)
.L_49:
        /*0038*/ 	.word	0x00000000


	//----- nvinfo : EIATTR_CBANK_PARAM_SIZE
	.align		4
.L_50:
        /*003c*/ 	.byte	0x03, 0x19
        /*003e*/ 	.short	0x0004


	//----- nvinfo : EIATTR_PARAM_CBANK
	.align		4
        /*0040*/ 	.byte	0x04, 0x0a
        /*0042*/ 	.short	(.L_52 - .L_51)
	.align		4
.L_51:
        /*0044*/ 	.word	index@(.nv.constant0._Z15FindIncSeries_Ni)
        /*0048*/ 	.short	0x0380
        /*004a*/ 	.short	0x0004


	//----- nvinfo : EIATTR_SW_WAR
	.align		4
.L_52:
        /*004c*/ 	.byte	0x04, 0x36
        /*004e*/ 	.short	(.L_54 - .L_53)
.L_53:
        /*0050*/ 	.word	0x00000008
.L_54:


//--------------------- .nv.callgraph             --------------------------
	.section	.nv.callgraph,"",@"SHT_CUDA_CALLGRAPH"
	.align	4
	.sectionentsize	8
	.align		4
        /*0000*/ 	.word	0x00000000
	.align		4
        /*0004*/ 	.word	0xffffffff
	.align		4
        /*0008*/ 	.word	0x00000000
	.align		4
        /*000c*/ 	.word	0xfffffffe
	.align		4
        /*0010*/ 	.word	0x00000000
	.align		4
        /*0014*/ 	.word	0xfffffffd
	.align		4
        /*0018*/ 	.word	0x00000000
	.align		4
        /*001c*/ 	.word	0xfffffffc


//--------------------- .nv.constant4             --------------------------
	.section	.nv.constant4,"a",@progbits
	.align	8
	.align		8
.nv.constant4:
        /*0000*/ 	.dword	dev_numArray
	.align		8
        /*0008*/ 	.dword	dev_resIndex
	.align		8
        /*0010*/ 	.dword	dev_res


//--------------------- .text._Z22FindIncSeries_OneCiclev --------------------------
	.section	.text._Z22FindIncSeries_OneCiclev,"ax",@progbits
	.align	128
        .global         _Z22FindIncSeries_OneCiclev
        .type           _Z22FindIncSeries_OneCiclev,@function
        .size           _Z22FindIncSeries_OneCiclev,(.L_x_14 - _Z22FindIncSeries_OneCiclev)
        .other          _Z22FindIncSeries_OneCiclev,@"STO_CUDA_ENTRY STV_DEFAULT"
_Z22FindIncSeries_OneCiclev:
.text._Z22FindIncSeries_OneCiclev:
[----:B------:R-:W-:Y:S01]  /*0000*/  LDC R1, c[0x0][0x37c] ;  /* 0x0000df00ff017b82 */ /* 0x000fe20000000800 */
[----:B------:R-:W0:Y:S07]  /*0010*/  S2R R7, SR_TID.Y ;  /* 0x0000000000077919 */ /* 0x000e2e0000002200 */
[----:B------:R-:W1:Y:S01]  /*0020*/  LDC.64 R4, c[0x4][RZ] ;  /* 0x01000000ff047b82 */ /* 0x000e620000000a00 */
[----:B------:R-:W2:Y:S01]  /*0030*/  LDCU.64 UR6, c[0x4][0x10] ;  /* 0x01000200ff0677ac */ /* 0x000ea20008000a00 */
[----:B------:R-:W-:Y:S01]  /*0040*/  HFMA2 R6, -RZ, RZ, 0, 5.9604644775390625e-08 ;  /* 0x00000001ff067431 */ /* 0x000fe200000001ff */
[----:B------:R-:W3:Y:S01]  /*0050*/  S2R R2, SR_TID.X ;  /* 0x0000000000027919 */ /* 0x000ee20000002100 */
[----:B------:R-:W4:Y:S01]  /*0060*/  LDCU.64 UR4, c[0x0][0x358] ;  /* 0x00006b00ff0477ac */ /* 0x000f220008000a00 */
[----:B0-----:R-:W-:Y:S01]  /*0070*/  ISETP.NE.AND P0, PT, R7, RZ, PT ;  /* 0x000000ff0700720c */ /* 0x001fe20003f05270 */
[C---:B---3--:R-:W-:Y:S01]  /*0080*/  IMAD.IADD R7, R2.reuse, 0x1, R7 ;  /* 0x0000000102077824 */ /* 0x048fe200078e0207 */
[----:B--2---:R-:W-:-:S03]  /*0090*/  IADD3 R2, P1, PT, R2, UR6, RZ ;  /* 0x0000000602027c10 */ /* 0x004fc6000ff3e0ff */
[----:B-1----:R-:W-:-:S04]  /*00a0*/  IMAD.WIDE.U32 R4, R7, 0x4, R4 ;  /* 0x0000000407047825 */ /* 0x002fc800078e0004 */
[----:B------:R-:W-:-:S05]  /*00b0*/  IMAD.X R3, RZ, RZ, UR7, P1 ;  /* 0x00000007ff037e24 */ /* 0x000fca00088e06ff */
[----:B----4-:R0:W-:Y:S04]  /*00c0*/  @!P0 STG.E.U8 desc[UR4][R2.64], R6 ;  /* 0x0000000602008986 */ /* 0x0101e8000c101104 */
[----:B------:R-:W2:Y:S04]  /*00d0*/  LDG.E R0, desc[UR4][R4.64] ;  /* 0x0000000404007981 */ /* 0x000ea8000c1e1900 */
[----:B------:R-:W2:Y:S02]  /*00e0*/  LDG.E R7, desc[UR4][R4.64+0x4] ;  /* 0x0000040404077981 */ /* 0x000ea4000c1e1900 */
[----:B--2---:R-:W-:-:S13]  /*00f0*/  ISETP.GE.AND P0, PT, R0, R7, PT ;  /* 0x000000070000720c */ /* 0x004fda0003f06270 */
[----:B0-----:R-:W-:Y:S05]  /*0100*/  @!P0 EXIT ;  /* 0x000000000000894d */ /* 0x001fea0003800000 */
[----:B------:R-:W-:Y:S01]  /*0110*/  STG.E.U8 desc[UR4][R2.64], RZ ;  /* 0x000000ff02007986 */ /* 0x000fe2000c101104 */
[----:B------:R-:W-:Y:S05]  /*0120*/  EXIT ;  /* 0x000000000000794d */ /* 0x000fea0003800000 */
.L_x_0:
[----:B------:R-:W-:-:S00]  /*0130*/  BRA `(.L_x_0) ;  /* 0xfffffffc00fc7947 */ /* 0x000fc0000383ffff */
[----:B------:R-:W-:-:S00]  /*0140*/  NOP ;  /* 0x0000000000007918 */ /* 0x000fc00000000000 */
        /* <DEDUP_REMOVED lines=11> */
.L_x_14:


//--------------------- .text._Z22FindIncSeries_N_BLOCKSi --------------------------
	.section	.text._Z22FindIncSeries_N_BLOCKSi,"ax",@progbits
	.align	128
        .global         _Z22FindIncSeries_N_BLOCKSi
        .type           _Z22FindIncSeries_N_BLOCKSi,@function
        .size           _Z22FindIncSeries_N_BLOCKSi,(.L_x_13 - _Z22FindIncSeries_N_BLOCKSi)
        .other          _Z22FindIncSeries_N_BLOCKSi,@"STO_CUDA_ENTRY STV_DEFAULT"
_Z22FindIncSeries_N_BLOCKSi:
.text._Z22FindIncSeries_N_BLOCKSi:
[----:B------:R-:W-:Y:S01]  /*0000*/  LDC R1, c[0x0][0x37c] ;  /* 0x0000df00ff017b82 */ /* 0x000fe20000000800 */
[----:B------:R-:W0:Y:S07]  /*0010*/  S2R R0, SR_TID.X ;  /* 0x0000000000007919 */ /* 0x000e2e0000002100 */
[----:B------:R-:W0:Y:S01]  /*0020*/  LDC R8, c[0x0][0x360] ;  /* 0x0000d800ff087b82 */ /* 0x000e220000000800 */
[----:B------:R-:W1:Y:S01]  /*0030*/  LDCU.64 UR8, c[0x0][0x358] ;  /* 0x00006b00ff0877ac */ /* 0x000e620008000a00 */
[----:B------:R-:W-:Y:S01]  /*0040*/  BSSY.RECONVERGENT B0, `(.L_x_1) ;  /* 0x000000d000007945 */ /* 0x000fe20003800200 */
[----:B------:R-:W0:Y:S02]  /*0050*/  S2R R3, SR_CTAID.X ;  /* 0x0000000000037919 */ /* 0x000e240000002500 */
[----:B0-----:R-:W-:-:S05]  /*0060*/  IMAD R2, R3, R8, R0 ;  /* 0x0000000803027224 */ /* 0x001fca00078e0200 */
[----:B------:R-:W-:-:S13]  /*0070*/  ISETP.GT.AND P0, PT, R2, 0x28a9, PT ;  /* 0x000028a90200780c */ /* 0x000fda0003f04270 */
[----:B-1----:R-:W-:Y:S05]  /*0080*/  @P0 BRA `(.L_x_2) ;  /* 0x0000000000200947 */ /* 0x002fea0003800000 */
[----:B------:R-:W0:Y:S02]  /*0090*/  LDC.64 R4, c[0x4][RZ] ;  /* 0x01000000ff047b82 */ /* 0x000e240000000a00 */
[----:B0-----:R-:W-:-:S06]  /*00a0*/  IMAD.WIDE R4, R2, 0x4, R4 ;  /* 0x0000000402047825 */ /* 0x001fcc00078e0204 */
[----:B------:R-:W2:Y:S01]  /*00b0*/  LDG.E R4, desc[UR8][R4.64] ;  /* 0x0000000804047981 */ /* 0x000ea2000c1e1900 */
[----:B------:R-:W0:Y:S01]  /*00c0*/  S2UR UR5, SR_CgaCtaId ;  /* 0x00000000000579c3 */ /* 0x000e220000008800 */
[----:B------:R-:W-:Y:S02]  /*00d0*/  UMOV UR4, 0x400 ;  /* 0x0000040000047882 */ /* 0x000fe40000000000 */
[----:B0-----:R-:W-:-:S06]  /*00e0*/  ULEA UR4, UR5, UR4, 0x18 ;  /* 0x0000000405047291 */ /* 0x001fcc000f8ec0ff */
[----:B------:R-:W-:-:S05]  /*00f0*/  LEA R7, R2, UR4, 0x2 ;  /* 0x0000000402077c11 */ /* 0x000fca000f8e10ff */
[----:B--2---:R0:W-:Y:S02]  /*0100*/  STS [R7], R4 ;  /* 0x0000000407007388 */ /* 0x0041e40000000800 */
.L_x_2:
[----:B------:R-:W-:Y:S05]  /*0110*/  BSYNC.RECONVERGENT B0 ;  /* 0x0000000000007941 */ /* 0x000fea0003800200 */
.L_x_1:
[----:B0-----:R-:W-:Y:S02]  /*0120*/  LOP3.LUT R4, R8, 0xffff, RZ, 0xc0, !PT ;  /* 0x0000ffff08047812 */ /* 0x001fe400078ec0ff */
[----:B------:R-:W-:-:S07]  /*0130*/  MOV R10, 0x150 ;  /* 0x00000150000a7802 */ /* 0x000fce0000000f00 */
[----:B------:R-:W-:Y:S05]  /*0140*/  CALL.REL.NOINC `($__internal_0_$__cuda_sm20_div_u16) ;  /* 0x00000000009c7944 */ /* 0x000fea0003c00000 */
[----:B------:R-:W-:-:S05]  /*0150*/  VIADD R4, R9, 0x1 ;  /* 0x0000000109047836 */ /* 0x000fca0000000000 */
[----:B------:R-:W-:-:S04]  /*0160*/  LOP3.LUT R4, R4, 0xffff, RZ, 0xc0, !PT ;  /* 0x0000ffff04047812 */ /* 0x000fc800078ec0ff */
[----:B------:R-:W-:-:S13]  /*0170*/  ISETP.NE.AND P0, PT, R3, R4, PT ;  /* 0x000000040300720c */ /* 0x000fda0003f05270 */
[----:B------:R-:W-:Y:S05]  /*0180*/  @P0 BRA `(.L_x_3) ;  /* 0x0000000000200947 */ /* 0x000fea0003800000 */
[----:B------:R-:W-:Y:S02]  /*0190*/  LOP3.LUT R11, R8, 0xffff, RZ, 0xc0, !PT ;  /* 0x0000ffff080b7812 */ /* 0x000fe400078ec0ff */
[----:B------:R-:W-:-:S07]  /*01a0*/  MOV R9, 0x1c0 ;  /* 0x000001c000097802 */ /* 0x000fce0000000f00 */
[----:B------:R-:W-:Y:S05]  /*01b0*/  CALL.REL.NOINC `($__internal_1_$__cuda_sm20_rem_u16) ;  /* 0x0000000000cc7944 */ /* 0x000fea0003c00000 */
[----:B------:R-:W0:Y:S01]  /*01c0*/  LDCU UR4, c[0x0][0x380] ;  /* 0x00007000ff0477ac */ /* 0x000e220008000800 */
[----:B------:R-:W-:-:S05]  /*01d0*/  LOP3.LUT R4, R8, 0xffff, RZ, 0xc0, !PT ;  /* 0x0000ffff08047812 */ /* 0x000fca00078ec0ff */
[----:B0-----:R-:W-:-:S05]  /*01e0*/  VIADD R5, R4, -UR4 ;  /* 0x8000000404057c36 */ /* 0x001fca0008000000 */
[----:B------:R-:W-:-:S13]  /*01f0*/  ISETP.GT.U32.AND P0, PT, R0, R5, PT ;  /* 0x000000050000720c */ /* 0x000fda0003f04070 */
[----:B------:R-:W-:Y:S05]  /*0200*/  @P0 EXIT ;  /* 0x000000000000094d */ /* 0x000fea0003800000 */
.L_x_3:
[----:B------:R-:W0:Y:S01]  /*0210*/  LDCU UR4, c[0x0][0x380] ;  /* 0x00007000ff0477ac */ /* 0x000e220008000800 */
[----:B------:R-:W-:Y:S01]  /*0220*/  IMAD.MOV.U32 R4, RZ, RZ, RZ ;  /* 0x000000ffff047224 */ /* 0x000fe200078e00ff */
[----:B0-----:R-:W-:Y:S02]  /*0230*/  UISETP.GE.AND UP0, UPT, UR4, 0x2, UPT ;  /* 0x000000020400788c */ /* 0x001fe4000bf06270 */
[----:B------:R-:W-:-:S07]  /*0240*/  UIADD3 UR6, UPT, UPT, UR4, -0x1, URZ ;  /* 0xffffffff04067890 */ /* 0x000fce000fffe0ff */
[----:B------:R-:W-:Y:S05]  /*0250*/  BRA.U !UP0, `(.L_x_4) ;  /* 0x0000000108407547 */ /* 0x000fea000b800000 */
[----:B------:R-:W0:Y:S01]  /*0260*/  S2UR UR5, SR_CgaCtaId ;  /* 0x00000000000579c3 */ /* 0x000e220000008800 */
[----:B------:R-:W-:Y:S01]  /*0270*/  BSSY.RECONVERGENT B0, `(.L_x_4) ;  /* 0x000000e000007945 */ /* 0x000fe20003800200 */
[----:B------:R-:W-:Y:S01]  /*0280*/  IMAD.MOV.U32 R4, RZ, RZ, RZ ;  /* 0x000000ffff047224 */ /* 0x000fe200078e00ff */
[----:B------:R-:W-:Y:S02]  /*0290*/  UMOV UR4, 0x400 ;  /* 0x0000040000047882 */ /* 0x000fe40000000000 */
[----:B0-----:R-:W-:-:S12]  /*02a0*/  ULEA UR4, UR5, UR4, 0x18 ;  /* 0x0000000405047291 */ /* 0x001fd8000f8ec0ff */
.L_x_6:
[----:B------:R-:W-:-:S05]  /*02b0*/  IMAD.IADD R5, R2, 0x1, R4 ;  /* 0x0000000102057824 */ /* 0x000fca00078e0204 */
[----:B------:R-:W-:-:S05]  /*02c0*/  LEA R5, R5, UR4, 0x2 ;  /* 0x0000000405057c11 */ /* 0x000fca000f8e10ff */
[----:B------:R-:W-:Y:S04]  /*02d0*/  LDS R6, [R5] ;  /* 0x0000000005067984 */ /* 0x000fe80000000800 */
[----:B------:R-:W0:Y:S02]  /*02e0*/  LDS R7, [R5+0x4] ;  /* 0x0000040005077984 */ /* 0x000e240000000800 */
[----:B0-----:R-:W-:-:S13]  /*02f0*/  ISETP.GE.AND P0, PT, R6, R7, PT ;  /* 0x000000070600720c */ /* 0x001fda0003f06270 */
[----:B------:R-:W-:Y:S05]  /*0300*/  @P0 BRA `(.L_x_5) ;  /* 0x0000000000100947 */ /* 0x000fea0003800000 */
[----:B------:R-:W-:-:S05]  /*0310*/  VIADD R4, R4, 0x1 ;  /* 0x0000000104047836 */ /* 0x000fca0000000000 */
[----:B------:R-:W-:-:S13]  /*0320*/  ISETP.NE.AND P0, PT, R4, UR6, PT ;  /* 0x0000000604007c0c */ /* 0x000fda000bf05270 */
[----:B------:R-:W-:Y:S05]  /*0330*/  @P0 BRA `(.L_x_6) ;  /* 0xfffffffc00dc0947 */ /* 0x000fea000383ffff */
[----:B------:R-:W-:-:S07]  /*0340*/  IMAD.U32 R4, RZ, RZ, UR6 ;  /* 0x00000006ff047e24 */ /* 0x000fce000f8e00ff */
.L_x_5:
[----:B------:R-:W-:Y:S05]  /*0350*/  BSYNC.RECONVERGENT B0 ;  /* 0x0000000000007941 */ /* 0x000fea0003800200 */
.L_x_4:
[----:B------:R-:W-:-:S13]  /*0360*/  ISETP.NE.AND P0, PT, R4, UR6, PT ;  /* 0x0000000604007c0c */ /* 0x000fda000bf05270 */
[----:B------:R-:W-:Y:S05]  /*0370*/  @P0 EXIT ;  /* 0x000000000000094d */ /* 0x000fea0003800000 */
[----:B------:R-:W0:Y:S01]  /*0380*/  LDC.64 R4, c[0x4][0x8] ;  /* 0x01000200ff047b82 */ /* 0x000e220000000a00 */
[----:B------:R-:W-:-:S05]  /*0390*/  IMAD R3, R3, 0x1f4, R0 ;  /* 0x000001f403037824 */ /* 0x000fca00078e0200 */
[----:B0-----:R-:W-:Y:S01]  /*03a0*/  STG.E desc[UR8][R4.64], R3 ;  /* 0x0000000304007986 */ /* 0x001fe2000c101908 */
[----:B------:R-:W-:Y:S05]  /*03b0*/  EXIT ;  /* 0x000000000000794d */ /* 0x000fea0003800000 */
        .weak           $__internal_0_$__cuda_sm20_div_u16
        .type           $__internal_0_$__cuda_sm20_div_u16,@function
        .size           $__internal_0_$__cuda_sm20_div_u16,($__internal_1_$__cuda_sm20_rem_u16 - $__internal_0_$__cuda_sm20_div_u16)
$__internal_0_$__cuda_sm20_div_u16:
[----:B------:R-:W0:Y:S01]  /*03c0*/  I2F.U16 R5, R4 ;  /* 0x0000000400057306 */ /* 0x000e220000101000 */
[----:B------:R-:W-:Y:S01]  /*03d0*/  IMAD.MOV.U32 R6, RZ, RZ, 0x4b800000 ;  /* 0x4b800000ff067424 */ /* 0x000fe200078e00ff */
[C---:B0-----:R-:W-:Y:S02]  /*03e0*/  FSETP.GEU.AND P1, PT, |R5|.reuse, 1.175494350822287508e-38, PT ;  /* 0x008000000500780b */ /* 0x041fe40003f2e200 */
[----:B------:R-:W-:Y:S02]  /*03f0*/  FSETP.GT.AND P0, PT, |R5|, 8.50705917302346158658e+37, PT ;  /* 0x7e8000000500780b */ /* 0x000fe40003f04200 */
[----:B------:R-:W-:-:S04]  /*0400*/  FSEL R6, R6, 1, !P1 ;  /* 0x3f80000006067808 */ /* 0x000fc80004800000 */
[----:B------:R-:W-:Y:S02]  /*0410*/  FSEL R6, R6, 0.25, !P0 ;  /* 0x3e80000006067808 */ /* 0x000fe40004000000 */
[----:B------:R-:W-:Y:S01]  /*0420*/  ISETP.NE.U32.AND P0, PT, R4, RZ, PT ;  /* 0x000000ff0400720c */ /* 0x000fe20003f05070 */
[----:B------:R-:W-:Y:S02]  /*0430*/  IMAD.MOV.U32 R4, RZ, RZ, R10 ;  /* 0x000000ffff047224 */ /* 0x000fe400078e000a */
[----:B------:R-:W-:Y:S01]  /*0440*/  FMUL R7, R5, R6 ;  /* 0x0000000605077220 */ /* 0x000fe20000400000 */
[----:B------:R-:W-:-:S05]  /*0450*/  I2FP.F32.U32.RZ R5, 0x28aa ;  /* 0x000028aa00057845 */ /* 0x000fca000020d000 */
[----:B------:R-:W0:Y:S02]  /*0460*/  MUFU.RCP R7, R7 ;  /* 0x0000000700077308 */ /* 0x000e240000001000 */
[----:B0-----:R-:W-:-:S04]  /*0470*/  FMUL R6, R6, R7 ;  /* 0x0000000706067220 */ /* 0x001fc80000400000 */
[----:B------:R-:W-:-:S04]  /*0480*/  VIADD R6, R6, 0x2 ;  /* 0x0000000206067836 */ /* 0x000fc80000000000 */
[----:B------:R-:W-:Y:S01]  /*0490*/  FMUL.RZ R6, R5, R6 ;  /* 0x0000000605067220 */ /* 0x000fe2000040c000 */
[----:B------:R-:W-:-:S05]  /*04a0*/  IMAD.MOV.U32 R5, RZ, RZ, 0x0 ;  /* 0x00000000ff057424 */ /* 0x000fca00078e00ff */
[----:B------:R-:W0:Y:S02]  /*04b0*/  F2I.U32.TRUNC.NTZ R6, R6 ;  /* 0x0000000600067305 */ /* 0x000e24000020f000 */
[----:B0-----:R-:W-:Y:S01]  /*04c0*/  LOP3.LUT R9, R6, 0xffff, RZ, 0xc0, !PT ;  /* 0x0000ffff06097812 */ /* 0x001fe200078ec0ff */
[----:B------:R-:W-:Y:S01]  /*04d0*/  @!P0 IMAD.MOV.U32 R9, RZ, RZ, -0x1 ;  /* 0xffffffffff098424 */ /* 0x000fe200078e00ff */
[----:B------:R-:W-:Y:S06]  /*04e0*/  RET.REL.NODEC R4 `(_Z22FindIncSeries_N_BLOCKSi) ;  /* 0xfffffff804c47950 */ /* 0x000fec0003c3ffff */
        .weak           $__internal_1_$__cuda_sm20_rem_u16
        .type           $__internal_1_$__cuda_sm20_rem_u16,@function
        .size           $__internal_1_$__cuda_sm20_rem_u16,(.L_x_13 - $__internal_1_$__cuda_sm20_rem_u16)
$__internal_1_$__cuda_sm20_rem_u16:
[----:B------:R-:W0:Y:S01]  /*04f0*/  I2F.U16 R4, R11 ;  /* 0x0000000b00047306 */ /* 0x000e220000101000 */
[----:B------:R-:W-:Y:S01]  /*0500*/  IMAD.MOV.U32 R5, RZ, RZ, 0x4b800000 ;  /* 0x4b800000ff057424 */ /* 0x000fe200078e00ff */
[C---:B0-----:R-:W-:Y:S02]  /*0510*/  FSETP.GEU.AND P1, PT, |R4|.reuse, 1.175494350822287508e-38, PT ;  /* 0x008000000400780b */ /* 0x041fe40003f2e200 */
[----:B------:R-:W-:Y:S02]  /*0520*/  FSETP.GT.AND P0, PT, |R4|, 8.50705917302346158658e+37, PT ;  /* 0x7e8000000400780b */ /* 0x000fe40003f04200 */
[----:B------:R-:W-:-:S04]  /*0530*/  FSEL R5, R5, 1, !P1 ;  /* 0x3f80000005057808 */ /* 0x000fc80004800000 */
[----:B------:R-:W-:Y:S02]  /*0540*/  FSEL R5, R5, 0.25, !P0 ;  /* 0x3e80000005057808 */ /* 0x000fe40004000000 */
[----:B------:R-:W-:-:S03]  /*0550*/  ISETP.NE.U32.AND P0, PT, R11, RZ, PT ;  /* 0x000000ff0b00720c */ /* 0x000fc60003f05070 */
        /* <DEDUP_REMOVED lines=8> */
[----:B0-----:R-:W-:-:S05]  /*05e0*/  LOP3.LUT R4, R7, 0xffff, RZ, 0xc0, !PT ;  /* 0x0000ffff07047812 */ /* 0x001fca00078ec0ff */
[----:B------:R-:W-:-:S04]  /*05f0*/  IMAD.MOV R4, RZ, RZ, -R4 ;  /* 0x000000ffff047224 */ /* 0x000fc800078e0a04 */
[----:B------:R-:W-:Y:S02]  /*0600*/  IMAD R8, R11, R4, 0x28aa ;  /* 0x000028aa0b087424 */ /* 0x000fe400078e0204 */
[----:B------:R-:W-:Y:S02]  /*0610*/  IMAD.MOV.U32 R4, RZ, RZ, R9 ;  /* 0x000000ffff047224 */ /* 0x000fe400078e0009 */
[----:B------:R-:W-:Y:S02]  /*0620*/  @!P0 IMAD.MOV.U32 R8, RZ, RZ, -0x1 ;  /* 0xffffffffff088424 */ /* 0x000fe400078e00ff */
[----:B------:R-:W-:Y:S05]  /*0630*/  RET.REL.NODEC R4 `(_Z22FindIncSeries_N_BLOCKSi) ;  /* 0xfffffff804707950 */ /* 0x000fea0003c3ffff */
.L_x_7:
        /* <DEDUP_REMOVED lines=12> */
.L_x_13:


//--------------------- .text._Z15FindIncSeries_Ni --------------------------
	.section	.text._Z15FindIncSeries_Ni,"ax",@progbits
	.align	128
        .global         _Z15FindIncSeries_Ni
        .type           _Z15FindIncSeries_Ni,@function
        .size           _Z15FindIncSeries_Ni,(.L_x_16 - _Z15FindIncSeries_Ni)
        .other          _Z15FindIncSeries_Ni,@"STO_CUDA_ENTRY STV_DEFAULT"
_Z15FindIncSeries_Ni:
.text._Z15FindIncSeries_Ni:
[----:B------:R-:W-:Y:S01]  /*0000*/  LDC R1, c[0x0][0x37c] ;  /* 0x0000df00ff017b82 */ /* 0x000fe20000000800 */
[----:B------:R-:W0:Y:S01]  /*0010*/  LDCU UR5, c[0x0][0x380] ;  /* 0x00007000ff0577ac */ /* 0x000e220008000800 */
[----:B------:R-:W1:Y:S01]  /*0020*/  S2R R9, SR_TID.X ;  /* 0x0000000000097919 */ /* 0x000e620000002100 */
[----:B------:R-:W-:Y:S01]  /*0030*/  IMAD.MOV.U32 R0, RZ, RZ, RZ ;  /* 0x000000ffff007224 */ /* 0x000fe200078e00ff */
[----:B------:R-:W2:Y:S01]  /*0040*/  LDCU.64 UR6, c[0x0][0x358] ;  /* 0x00006b00ff0677ac */ /* 0x000ea20008000a00 */
[----:B0-----:R-:W-:Y:S02]  /*0050*/  UISETP.GE.AND UP0, UPT, UR5, 0x2, UPT ;  /* 0x000000020500788c */ /* 0x001fe4000bf06270 */
[----:B------:R-:W-:-:S07]  /*0060*/  UIADD3 UR4, UPT, UPT, UR5, -0x1, URZ ;  /* 0xffffffff05047890 */ /* 0x000fce000fffe0ff */
[----:B--2---:R-:W-:Y:S05]  /*0070*/  BRA.U !UP0, `(.L_x_8) ;  /* 0x0000000108387547 */ /* 0x004fea000b800000 */
[----:B------:R-:W0:Y:S01]  /*0080*/  LDC.64 R4, c[0x4][RZ] ;  /* 0x01000000ff047b82 */ /* 0x000e220000000a00 */
[----:B------:R-:W-:Y:S01]  /*0090*/  HFMA2 R0, -RZ, RZ, 0, 0 ;  /* 0x00000000ff007431 */ /* 0x000fe200000001ff */
[----:B------:R-:W-:Y:S06]  /*00a0*/  BSSY.RECONVERGENT B0, `(.L_x_8) ;  /* 0x000000b000007945 */ /* 0x000fec0003800200 */
.L_x_10:
[----:B-1----:R-:W-:-:S04]  /*00b0*/  IMAD.IADD R3, R9, 0x1, R0 ;  /* 0x0000000109037824 */ /* 0x002fc800078e0200 */
[----:B0-----:R-:W-:-:S05]  /*00c0*/  IMAD.WIDE.U32 R2, R3, 0x4, R4 ;  /* 0x0000000403027825 */ /* 0x001fca00078e0004 */
[----:B------:R-:W2:Y:S04]  /*00d0*/  LDG.E R6, desc[UR6][R2.64] ;  /* 0x0000000602067981 */ /* 0x000ea8000c1e1900 */
[----:B------:R-:W2:Y:S02]  /*00e0*/  LDG.E R7, desc[UR6][R2.64+0x4] ;  /* 0x0000040602077981 */ /* 0x000ea4000c1e1900 */
[----:B--2---:R-:W-:-:S13]  /*00f0*/  ISETP.GE.AND P0, PT, R6, R7, PT ;  /* 0x000000070600720c */ /* 0x004fda0003f06270 */
[----:B------:R-:W-:Y:S05]  /*0100*/  @P0 BRA `(.L_x_9) ;  /* 0x0000000000100947 */ /* 0x000fea0003800000 */
[----:B------:R-:W-:-:S04]  /*0110*/  IADD3 R0, PT, PT, R0, 0x1, RZ ;  /* 0x0000000100007810 */ /* 0x000fc80007ffe0ff */
[----:B------:R-:W-:-:S13]  /*0120*/  ISETP.NE.AND P0, PT, R0, UR4, PT ;  /* 0x0000000400007c0c */ /* 0x000fda000bf05270 */
[----:B------:R-:W-:Y:S05]  /*0130*/  @P0 BRA `(.L_x_10) ;  /* 0xfffffffc00dc0947 */ /* 0x000fea000383ffff */
[----:B------:R-:W-:-:S07]  /*0140*/  IMAD.U32 R0, RZ, RZ, UR4 ;  /* 0x00000004ff007e24 */ /* 0x000fce000f8e00ff */
.L_x_9:
[----:B------:R-:W-:Y:S05]  /*0150*/  BSYNC.RECONVERGENT B0 ;  /* 0x0000000000007941 */ /* 0x000fea0003800200 */
.L_x_8:
[----:B------:R-:W-:-:S13]  /*0160*/  ISETP.NE.AND P0, PT, R0, UR4, PT ;  /* 0x0000000400007c0c */ /* 0x000fda000bf05270 */
[----:B------:R-:W-:Y:S05]  /*0170*/  @P0 EXIT ;  /* 0x000000000000094d */ /* 0x000fea0003800000 */
[----:B------:R-:W1:Y:S02]  /*0180*/  LDC.64 R2, c[0x4][0x8] ;  /* 0x01000200ff027b82 */ /* 0x000e640000000a00 */
[----:B-1----:R-:W-:Y:S01]  /*0190*/  STG.E desc[UR6][R2.64], R9 ;  /* 0x0000000902007986 */ /* 0x002fe2000c101906 */
[----:B------:R-:W-:Y:S05]  /*01a0*/  EXIT ;  /* 0x000000000000794d */ /* 0x000fea0003800000 */
.L_x_11:
        /* <DEDUP_REMOVED lines=13> */
.L_x_16:


//--------------------- .nv.global.init           --------------------------
	.section	.nv.global.init,"aw",@progbits
	.align	4
.nv.global.init:
	.type		dev_resIndex,@object
	.size		dev_resIndex,(.L_1 - dev_resIndex)
dev_resIndex:
        /*0000*/ 	.byte	0xff, 0xff, 0xff, 0xff
.L_1:


//--------------------- .nv.shared.reserved.0     --------------------------
	.section	.nv.shared.reserved.0,"aw",@nobits
	.weak		__nv_reservedSMEM_offset_0_alias
	.size		__nv_reservedSMEM_offset_0_alias, 0, 64
	.other		__nv_reservedSMEM_offset_0_alias,@"STO_CUDA_RESERVED_SHARED STV_DEFAULT"
__nv_reservedSMEM_offset_0_alias:
	.zero		0
	.zero		64


//--------------------- .nv.global                --------------------------
	.section	.nv.global,"aw",@nobits
	.align	4
.nv.global:
	.type		dev_numArray,@object
	.size		dev_numArray,(dev_res - dev_numArray)
dev_numArray:
	.zero		41640
	.type		dev_res,@object
	.size		dev_res,(.L_2 - dev_res)
dev_res:
	.zero		10404
.L_2:


//--------------------- .nv.shared._Z22FindIncSeries_N_BLOCKSi --------------------------
	.section	.nv.shared._Z22FindIncSeries_N_BLOCKSi,"aw",@nobits
	.sectionflags	@""
	.align	4
.nv.shared._Z22FindIncSeries_N_BLOCKSi:
	.zero		42664


//--------------------- .nv.constant0._Z22FindIncSeries_OneCiclev --------------------------
	.section	.nv.constant0._Z22FindIncSeries_OneCiclev,"a",@progbits
	.sectionflags	@""
	.align	4
.nv.constant0._Z22FindIncSeries_OneCiclev:
	.zero		896


//--------------------- .nv.constant0._Z22FindIncSeries_N_BLOCKSi --------------------------
	.section	.nv.constant0._Z22FindIncSeries_N_BLOCKSi,"a",@progbits
	.sectionflags	@""
	.align	4
.nv.constant0._Z22FindIncSeries_N_BLOCKSi:
	.zero		900


//--------------------- .nv.constant0._Z15FindIncSeries_Ni --------------------------
	.section	.nv.constant0._Z15FindIncSeries_Ni,"a",@progbits
	.sectionflags	@""
	.align	4
.nv.constant0._Z15FindIncSeries_Ni:
	.zero		900


//--------------------- SYMBOLS --------------------------

	.type		.nv.reservedSmem.offset0,@object
	.size		.nv.reservedSmem.offset0,0x4
	.type		.nv.reservedSmem.cap,@object
	.size		.nv.reservedSmem.cap,0x4
